//
// Generated by NVIDIA NVVM Compiler
//
// Compiler Build ID: CL-36424714
// Cuda compilation tools, release 13.0, V13.0.88
// Based on NVVM 20.0.0
//

.version 9.0
.target sm_100
.address_size 64

	// .globl	_Z9rellenadoPi

.visible .entry _Z9rellenadoPi(
	.param .u64 .ptr .align 1 _Z9rellenadoPi_param_0
)
{
	.reg .b32 	%r<5>;
	.reg .b64 	%rd<5>;

	ld.param.u64 	%rd1, [_Z9rellenadoPi_param_0];
	cvta.to.global.u64 	%rd2, %rd1;
	mov.u32 	%r1, %tid.x;
	mov.u32 	%r2, %ntid.x;
	mov.u32 	%r3, %ctaid.x;
	mad.lo.s32 	%r4, %r2, %r3, %r1;
	mul.wide.s32 	%rd3, %r4, 4;
	add.s64 	%rd4, %rd2, %rd3;
	st.global.u32 	[%rd4], %r1;
	st.global.u32 	[%rd4+96], %r3;
	st.global.u32 	[%rd4+192], %r4;
	ret;

}


// ===== COMPILED SASS (sm_100) =====

	.target	sm_100

	.elftype	@"ET_EXEC"


//--------------------- .note.nv.tkinfo           --------------------------
	.section	.note.nv.tkinfo,"",@"SHT_NOTE"
	.sectionflags	@"SHF_NOTE_NV_TKINFO"
	.tkinfo
        /*0018*/ 	.word	0x00000002
        /*0030*/ 	.string	""
        /*0030*/ 	.string	"ptxas"
        /*0030*/ 	.string	"Cuda compilation tools, release 13.0, V13.0.88"
        /*0030*/ 	.string	"Build cuda_13.0.r13.0/compiler.36424714_0"
        /*0030*/ 	.string	"-arch sm_100 -m 64 "



//--------------------- .note.nv.cuinfo           --------------------------
	.section	.note.nv.cuinfo,"",@"SHT_NOTE"
	.sectionflags	@"SHF_NOTE_NV_CUINFO"
        /*0018*/ 	.short	0x0002
        /*001a*/ 	.short	0x0064
        /*001c*/ 	.short	0x0082
	.zero		2


//--------------------- .nv.info                  --------------------------
	.section	.nv.info,"",@"SHT_CUDA_INFO"
	.align	4


	//----- nvinfo : EIATTR_REGCOUNT
	.align		4
        /*0000*/ 	.byte	0x04, 0x2f
        /*0002*/ 	.short	(.L_1 - .L_0)
	.align		4
.L_0:
        /*0004*/ 	.word	index@(_Z9rellenadoPi)
        /*0008*/ 	.word	0x0000000a


	//----- nvinfo : EIATTR_FRAME_SIZE
	.align		4
.L_1:
        /*000c*/ 	.byte	0x04, 0x11
        /*000e*/ 	.short	(.L_3 - .L_2)
	.align		4
.L_2:
        /*0010*/ 	.word	index@(_Z9rellenadoPi)
        /*0014*/ 	.word	0x00000000


	//----- nvinfo : EIATTR_MIN_STACK_SIZE
	.align		4
.L_3:
        /*0018*/ 	.byte	0x04, 0x12
        /*001a*/ 	.short	(.L_5 - .L_4)
	.align		4
.L_4:
        /*001c*/ 	.word	index@(_Z9rellenadoPi)
        /*0020*/ 	.word	0x00000000
.L_5:


//--------------------- .nv.compat                --------------------------
	.section	.nv.compat,"",@"SHT_CUDA_COMPAT_INFO"
	.align	4
        /*0000*/ 	.byte	0x02, 0x09, 0x00, 0x00, 0x02, 0x02, 0x01, 0x00, 0x02, 0x05, 0x05, 0x00, 0x03, 0x07, 0x01, 0x01
        /*0010*/ 	.byte	0x02, 0x03, 0x00, 0x00, 0x02, 0x06, 0x01, 0x00, 0x04, 0x0b, 0x08, 0x00, 0x09, 0x00, 0x00, 0x00
        /*0020*/ 	.byte	0x00, 0x00, 0x00, 0x00


//--------------------- .nv.info._Z9rellenadoPi   --------------------------
	.section	.nv.info._Z9rellenadoPi,"",@"SHT_CUDA_INFO"
	.sectionflags	@""
	.align	4


	//----- nvinfo : EIATTR_CUDA_API_VERSION
	.align		4
        /*0000*/ 	.byte	0x04, 0x37
        /*0002*/ 	.short	(.L_7 - .L_6)
.L_6:
        /*0004*/ 	.word	0x00000082


	//----- nvinfo : EIATTR_KPARAM_INFO
	.align		4
.L_7:
        /*0008*/ 	.byte	0x04, 0x17
        /*000a*/ 	.short	(.L_9 - .L_8)
.L_8:
        /*000c*/ 	.word	0x00000000
        /*0010*/ 	.short	0x0000
        /*0012*/ 	.short	0x0000
        /*0014*/ 	.byte	0x00, 0xf5, 0x21, 0x00


	//----- nvinfo : EIATTR_SPARSE_MMA_MASK
	.align		4
.L_9:
        /*0018*/ 	.byte	0x03, 0x50
        /*001a*/ 	.short	0x0000


	//----- nvinfo : EIATTR_MAXREG_COUNT
	.align		4
        /*001c*/ 	.byte	0x03, 0x1b
        /*001e*/ 	.short	0x00ff


	//----- nvinfo : EIATTR_MERCURY_ISA_VERSION
	.align		4
        /*0020*/ 	.byte	0x03, 0x5f
        /*0022*/ 	.short	0x0101


	//----- nvinfo : EIATTR_VRC_CTA_INIT_COUNT
	.align		4
        /*0024*/ 	.byte	0x02, 0x4a
	.zero		1
	.zero		1


	//----- nvinfo : EIATTR_EXIT_INSTR_OFFSETS
	.align		4
        /*0028*/ 	.byte	0x04, 0x1c
        /*002a*/ 	.short	(.L_11 - .L_10)


	//   ....[0]....
.L_10:
        /*002c*/ 	.word	0x000000b0


	//----- nvinfo : EIATTR_CBANK_PARAM_SIZE
	.align		4
.L_11:
        /*0030*/ 	.byte	0x03, 0x19
        /*0032*/ 	.short	0x0008


	//----- nvinfo : EIATTR_PARAM_CBANK
	.align		4
        /*0034*/ 	.byte	0x04, 0x0a
        /*0036*/ 	.short	(.L_13 - .L_12)
	.align		4
.L_12:
        /*0038*/ 	.word	index@(.nv.constant0._Z9rellenadoPi)
        /*003c*/ 	.short	0x0380
        /*003e*/ 	.short	0x0008


	//----- nvinfo : EIATTR_SW_WAR
	.align		4
.L_13:
        /*0040*/ 	.byte	0x04, 0x36
        /*0042*/ 	.short	(.L_15 - .L_14)
.L_14:
        /*0044*/ 	.word	0x00000008
.L_15:


//--------------------- .nv.callgraph             --------------------------
	.section	.nv.callgraph,"",@"SHT_CUDA_CALLGRAPH"
	.align	4
	.sectionentsize	8
	.align		4
        /*0000*/ 	.word	0x00000000
	.align		4
        /*0004*/ 	.word	0xffffffff
	.align		4
        /*0008*/ 	.word	0x00000000
	.align		4
        /*000c*/ 	.word	0xfffffffe
	.align		4
        /*0010*/ 	.word	0x00000000
	.align		4
        /*0014*/ 	.word	0xfffffffd
	.align		4
        /*0018*/ 	.word	0x00000000
	.align		4
        /*001c*/ 	.word	0xfffffffc


//--------------------- .text._Z9rellenadoPi      --------------------------
	.section	.text._Z9rellenadoPi,"ax",@progbits
	.align	128
        .global         _Z9rellenadoPi
        .type           _Z9rellenadoPi,@function
        .size           _Z9rellenadoPi,(.L_x_1 - _Z9rellenadoPi)
        .other          _Z9rellenadoPi,@"STO_CUDA_ENTRY STV_DEFAULT"
_Z9rellenadoPi:
.text._Z9rellenadoPi:
[----:B------:R-:W-:Y:S01]  /*0000*/  LDC R1, c[0x0][0x37c] ;  /* 0x0000df00ff017b82 */ /* 0x000fe20000000800 */
[----:B------:R-:W0:Y:S07]  /*0010*/  S2R R7, SR_TID.X ;  /* 0x0000000000077919 */ /* 0x000e2e0000002100 */
[----:B------:R-:W1:Y:S01]  /*0020*/  LDC.64 R2, c[0x0][0x380] ;  /* 0x0000e000ff027b82 */ /* 0x000e620000000a00 */
[----:B------:R-:W0:Y:S01]  /*0030*/  LDCU UR6, c[0x0][0x360] ;  /* 0x00006c00ff0677ac */ /* 0x000e220008000800 */
[----:B------:R-:W0:Y:S01]  /*0040*/  S2R R0, SR_CTAID.X ;  /* 0x0000000000007919 */ /* 0x000e220000002500 */
[----:B------:R-:W2:Y:S01]  /*0050*/  LDCU.64 UR4, c[0x0][0x358] ;  /* 0x00006b00ff0477ac */ /* 0x000ea20008000a00 */
[----:B0-----:R-:W-:-:S04]  /*0060*/  IMAD R5, R0, UR6, R7 ;  /* 0x0000000600057c24 */ /* 0x001fc8000f8e0207 */
[----:B-1----:R-:W-:-:S05]  /*0070*/  IMAD.WIDE R2, R5, 0x4, R2 ;  /* 0x0000000405027825 */ /* 0x002fca00078e0202 */
[----:B--2---:R-:W-:Y:S04]  /*0080*/  STG.E desc[UR4][R2.64], R7 ;  /* 0x0000000702007986 */ /* 0x004fe8000c101904 */
[----:B------:R-:W-:Y:S04]  /*0090*/  STG.E desc[UR4][R2.64+0x60], R0 ;  /* 0x0000600002007986 */ /* 0x000fe8000c101904 */
[----:B------:R-:W-:Y:S01]  /*00a0*/  STG.E desc[UR4][R2.64+0xc0], R5 ;  /* 0x0000c00502007986 */ /* 0x000fe2000c101904 */
[----:B------:R-:W-:Y:S05]  /*00b0*/  EXIT ;  /* 0x000000000000794d */ /* 0x000fea0003800000 */
.L_x_0:
[----:B------:R-:W-:-:S00]  /*00c0*/  BRA `(.L_x_0) ;  /* 0xfffffffc00fc7947 */ /* 0x000fc0000383ffff */
[----:B------:R-:W-:-:S00]  /*00d0*/  NOP ;  /* 0x0000000000007918 */ /* 0x000fc00000000000 */
        /* <DEDUP_REMOVED lines=10> */
.L_x_1:


//--------------------- .nv.shared.reserved.0     --------------------------
	.section	.nv.shared.reserved.0,"aw",@nobits
	.weak		__nv_reservedSMEM_offset_0_alias
	.size		__nv_reservedSMEM_offset_0_alias, 0, 64
	.other		__nv_reservedSMEM_offset_0_alias,@"STO_CUDA_RESERVED_SHARED STV_DEFAULT"
__nv_reservedSMEM_offset_0_alias:
	.zero		0
	.zero		64


//--------------------- .nv.constant0._Z9rellenadoPi --------------------------
	.section	.nv.constant0._Z9rellenadoPi,"a",@progbits
	.sectionflags	@""
	.align	4
.nv.constant0._Z9rellenadoPi:
	.zero		904


//--------------------- SYMBOLS --------------------------

	.type		.nv.reservedSmem.offset0,@object
	.size		.nv.reservedSmem.offset0,0x4
